//
// Generated by NVIDIA NVVM Compiler
//
// Compiler Build ID: CL-36424714
// Cuda compilation tools, release 13.0, V13.0.88
// Based on NVVM 20.0.0
//

.version 9.0
.target sm_100
.address_size 64

	// .globl	_Z8additionPKji
.global .align 8 .u64 d_result;
.extern .shared .align 16 .b8 sharedArr[];

.visible .entry _Z8additionPKji(
	.param .u64 .ptr .align 1 _Z8additionPKji_param_0,
	.param .u32 _Z8additionPKji_param_1
)
{
	.reg .pred 	%p<2>;
	.reg .b32 	%r<6>;
	.reg .b64 	%rd<7>;

	ld.param.u64 	%rd1, [_Z8additionPKji_param_0];
	ld.param.u32 	%r2, [_Z8additionPKji_param_1];
	mov.u32 	%r3, %tid.x;
	mov.u32 	%r4, %ctaid.x;
	mov.u32 	%r5, %ntid.x;
	mad.lo.s32 	%r1, %r4, %r5, %r3;
	setp.ge.u32 	%p1, %r1, %r2;
	@%p1 bra 	$L__BB0_2;
	cvta.to.global.u64 	%rd2, %rd1;
	mul.wide.u32 	%rd3, %r1, 4;
	add.s64 	%rd4, %rd2, %rd3;
	ld.global.u32 	%rd5, [%rd4];
	atom.global.add.u64 	%rd6, [d_result], %rd5;
$L__BB0_2:
	ret;

}
	// .globl	_Z17optimizedAdditionPKji
.visible .entry _Z17optimizedAdditionPKji(
	.param .u64 .ptr .align 1 _Z17optimizedAdditionPKji_param_0,
	.param .u32 _Z17optimizedAdditionPKji_param_1
)
{
	.reg .pred 	%p<7>;
	.reg .b32 	%r<28>;
	.reg .b64 	%rd<9>;

	ld.param.u64 	%rd2, [_Z17optimizedAdditionPKji_param_0];
	ld.param.u32 	%r12, [_Z17optimizedAdditionPKji_param_1];
	cvta.to.global.u64 	%rd1, %rd2;
	mov.u32 	%r1, %tid.x;
	mov.u32 	%r14, %ctaid.x;
	mov.u32 	%r27, %ntid.x;
	mul.lo.s32 	%r15, %r27, %r14;
	shl.b32 	%r16, %r15, 1;
	add.s32 	%r3, %r16, %r1;
	setp.ge.u32 	%p1, %r3, %r12;
	mov.b32 	%r26, 0;
	@%p1 bra 	$L__BB1_2;
	mul.wide.u32 	%rd3, %r3, 4;
	add.s64 	%rd4, %rd1, %rd3;
	ld.global.u32 	%r26, [%rd4];
$L__BB1_2:
	add.s32 	%r6, %r3, %r27;
	setp.ge.u32 	%p2, %r6, %r12;
	@%p2 bra 	$L__BB1_4;
	mul.wide.u32 	%rd5, %r6, 4;
	add.s64 	%rd6, %rd1, %rd5;
	ld.global.u32 	%r17, [%rd6];
	add.s32 	%r26, %r17, %r26;
$L__BB1_4:
	shl.b32 	%r18, %r1, 2;
	mov.u32 	%r19, sharedArr;
	add.s32 	%r9, %r19, %r18;
	st.shared.u32 	[%r9], %r26;
	bar.sync 	0;
	setp.lt.u32 	%p3, %r27, 2;
	@%p3 bra 	$L__BB1_8;
$L__BB1_5:
	shr.u32 	%r11, %r27, 1;
	setp.ge.u32 	%p4, %r1, %r11;
	@%p4 bra 	$L__BB1_7;
	shl.b32 	%r20, %r11, 2;
	add.s32 	%r21, %r9, %r20;
	ld.shared.u32 	%r22, [%r21];
	ld.shared.u32 	%r23, [%r9];
	add.s32 	%r24, %r23, %r22;
	st.shared.u32 	[%r9], %r24;
$L__BB1_7:
	bar.sync 	0;
	setp.gt.u32 	%p5, %r27, 3;
	mov.u32 	%r27, %r11;
	@%p5 bra 	$L__BB1_5;
$L__BB1_8:
	setp.ne.s32 	%p6, %r1, 0;
	@%p6 bra 	$L__BB1_10;
	ld.shared.u32 	%rd7, [sharedArr];
	atom.global.add.u64 	%rd8, [d_result], %rd7;
$L__BB1_10:
	ret;

}


// ===== COMPILED SASS (sm_100) =====

	.target	sm_100

	.elftype	@"ET_EXEC"


//--------------------- .note.nv.tkinfo           --------------------------
	.section	.note.nv.tkinfo,"",@"SHT_NOTE"
	.sectionflags	@"SHF_NOTE_NV_TKINFO"
	.tkinfo
        /*0018*/ 	.word	0x00000002
        /*0030*/ 	.string	""
        /*0030*/ 	.string	"ptxas"
        /*0030*/ 	.string	"Cuda compilation tools, release 13.0, V13.0.88"
        /*0030*/ 	.string	"Build cuda_13.0.r13.0/compiler.36424714_0"
        /*0030*/ 	.string	"-arch sm_100 -m 64 "



//--------------------- .note.nv.cuinfo           --------------------------
	.section	.note.nv.cuinfo,"",@"SHT_NOTE"
	.sectionflags	@"SHF_NOTE_NV_CUINFO"
        /*0018*/ 	.short	0x0002
        /*001a*/ 	.short	0x0064
        /*001c*/ 	.short	0x0082
	.zero		2


//--------------------- .nv.info                  --------------------------
	.section	.nv.info,"",@"SHT_CUDA_INFO"
	.align	4


	//----- nvinfo : EIATTR_REGCOUNT
	.align		4
        /*0000*/ 	.byte	0x04, 0x2f
        /*0002*/ 	.short	(.L_2 - .L_1)
	.align		4
.L_1:
        /*0004*/ 	.word	index@(_Z8additionPKji)
        /*0008*/ 	.word	0x00000008


	//----- nvinfo : EIATTR_FRAME_SIZE
	.align		4
.L_2:
        /*000c*/ 	.byte	0x04, 0x11
        /*000e*/ 	.short	(.L_4 - .L_3)
	.align		4
.L_3:
        /*0010*/ 	.word	index@(_Z8additionPKji)
        /*0014*/ 	.word	0x00000000


	//----- nvinfo : EIATTR_REGCOUNT
	.align		4
.L_4:
        /*0018*/ 	.byte	0x04, 0x2f
        /*001a*/ 	.short	(.L_6 - .L_5)
	.align		4
.L_5:
        /*001c*/ 	.word	index@(_Z17optimizedAdditionPKji)
        /*0020*/ 	.word	0x0000000e


	//----- nvinfo : EIATTR_FRAME_SIZE
	.align		4
.L_6:
        /*0024*/ 	.byte	0x04, 0x11
        /*0026*/ 	.short	(.L_8 - .L_7)
	.align		4
.L_7:
        /*0028*/ 	.word	index@(_Z17optimizedAdditionPKji)
        /*002c*/ 	.word	0x00000000


	//----- nvinfo : EIATTR_MIN_STACK_SIZE
	.align		4
.L_8:
        /*0030*/ 	.byte	0x04, 0x12
        /*0032*/ 	.short	(.L_10 - .L_9)
	.align		4
.L_9:
        /*0034*/ 	.word	index@(_Z17optimizedAdditionPKji)
        /*0038*/ 	.word	0x00000000


	//----- nvinfo : EIATTR_MIN_STACK_SIZE
	.align		4
.L_10:
        /*003c*/ 	.byte	0x04, 0x12
        /*003e*/ 	.short	(.L_12 - .L_11)
	.align		4
.L_11:
        /*0040*/ 	.word	index@(_Z8additionPKji)
        /*0044*/ 	.word	0x00000000
.L_12:


//--------------------- .nv.compat                --------------------------
	.section	.nv.compat,"",@"SHT_CUDA_COMPAT_INFO"
	.align	4
        /*0000*/ 	.byte	0x02, 0x09, 0x00, 0x00, 0x02, 0x02, 0x01, 0x00, 0x02, 0x05, 0x05, 0x00, 0x03, 0x07, 0x01, 0x01
        /*0010*/ 	.byte	0x02, 0x03, 0x00, 0x00, 0x02, 0x06, 0x01, 0x00, 0x04, 0x0b, 0x08, 0x00, 0x09, 0x00, 0x00, 0x00
        /*0020*/ 	.byte	0x00, 0x00, 0x00, 0x00


//--------------------- .nv.info._Z17optimizedAdditionPKji --------------------------
	.section	.nv.info._Z17optimizedAdditionPKji,"",@"SHT_CUDA_INFO"
	.sectionflags	@""
	.align	4


	//----- nvinfo : EIATTR_CUDA_API_VERSION
	.align		4
        /*0000*/ 	.byte	0x04, 0x37
        /*0002*/ 	.short	(.L_14 - .L_13)
.L_13:
        /*0004*/ 	.word	0x00000082


	//----- nvinfo : EIATTR_KPARAM_INFO
	.align		4
.L_14:
        /*0008*/ 	.byte	0x04, 0x17
        /*000a*/ 	.short	(.L_16 - .L_15)
.L_15:
        /*000c*/ 	.word	0x00000000
        /*0010*/ 	.short	0x0001
        /*0012*/ 	.short	0x0008
        /*0014*/ 	.byte	0x00, 0xf0, 0x11, 0x00


	//----- nvinfo : EIATTR_KPARAM_INFO
	.align		4
.L_16:
        /*0018*/ 	.byte	0x04, 0x17
        /*001a*/ 	.short	(.L_18 - .L_17)
.L_17:
        /*001c*/ 	.word	0x00000000
        /*0020*/ 	.short	0x0000
        /*0022*/ 	.short	0x0000
        /*0024*/ 	.byte	0x00, 0xf5, 0x21, 0x00


	//----- nvinfo : EIATTR_SPARSE_MMA_MASK
	.align		4
.L_18:
        /*0028*/ 	.byte	0x03, 0x50
        /*002a*/ 	.short	0x0000


	//----- nvinfo : EIATTR_MAXREG_COUNT
	.align		4
        /*002c*/ 	.byte	0x03, 0x1b
        /*002e*/ 	.short	0x00ff


	//----- nvinfo : EIATTR_NUM_BARRIERS
	.align		4
        /*0030*/ 	.byte	0x02, 0x4c
        /*0032*/ 	.byte	0x01
	.zero		1


	//----- nvinfo : EIATTR_MERCURY_ISA_VERSION
	.align		4
        /*0034*/ 	.byte	0x03, 0x5f
        /*0036*/ 	.short	0x0101


	//----- nvinfo : EIATTR_VRC_CTA_INIT_COUNT
	.align		4
        /*0038*/ 	.byte	0x02, 0x4a
	.zero		1
	.zero		1


	//----- nvinfo : EIATTR_EXIT_INSTR_OFFSETS
	.align		4
        /*003c*/ 	.byte	0x04, 0x1c
        /*003e*/ 	.short	(.L_20 - .L_19)


	//   ....[0]....
.L_19:
        /*0040*/ 	.word	0x00000270


	//   ....[1]....
        /*0044*/ 	.word	0x000002f0


	//----- nvinfo : EIATTR_CBANK_PARAM_SIZE
	.align		4
.L_20:
        /*0048*/ 	.byte	0x03, 0x19
        /*004a*/ 	.short	0x000c


	//----- nvinfo : EIATTR_PARAM_CBANK
	.align		4
        /*004c*/ 	.byte	0x04, 0x0a
        /*004e*/ 	.short	(.L_22 - .L_21)
	.align		4
.L_21:
        /*0050*/ 	.word	index@(.nv.constant0._Z17optimizedAdditionPKji)
        /*0054*/ 	.short	0x0380
        /*0056*/ 	.short	0x000c


	//----- nvinfo : EIATTR_SW_WAR
	.align		4
.L_22:
        /*0058*/ 	.byte	0x04, 0x36
        /*005a*/ 	.short	(.L_24 - .L_23)
.L_23:
        /*005c*/ 	.word	0x00000008
.L_24:


//--------------------- .nv.info._Z8additionPKji  --------------------------
	.section	.nv.info._Z8additionPKji,"",@"SHT_CUDA_INFO"
	.sectionflags	@""
	.align	4


	//----- nvinfo : EIATTR_CUDA_API_VERSION
	.align		4
        /*0000*/ 	.byte	0x04, 0x37
        /*0002*/ 	.short	(.L_26 - .L_25)
.L_25:
        /*0004*/ 	.word	0x00000082


	//----- nvinfo : EIATTR_KPARAM_INFO
	.align		4
.L_26:
        /*0008*/ 	.byte	0x04, 0x17
        /*000a*/ 	.short	(.L_28 - .L_27)
.L_27:
        /*000c*/ 	.word	0x00000000
        /*0010*/ 	.short	0x0001
        /*0012*/ 	.short	0x0008
        /*0014*/ 	.byte	0x00, 0xf0, 0x11, 0x00


	//----- nvinfo : EIATTR_KPARAM_INFO
	.align		4
.L_28:
        /*0018*/ 	.byte	0x04, 0x17
        /*001a*/ 	.short	(.L_30 - .L_29)
.L_29:
        /*001c*/ 	.word	0x00000000
        /*0020*/ 	.short	0x0000
        /*0022*/ 	.short	0x0000
        /*0024*/ 	.byte	0x00, 0xf5, 0x21, 0x00


	//----- nvinfo : EIATTR_SPARSE_MMA_MASK
	.align		4
.L_30:
        /*0028*/ 	.byte	0x03, 0x50
        /*002a*/ 	.short	0x0000


	//----- nvinfo : EIATTR_MAXREG_COUNT
	.align		4
        /*002c*/ 	.byte	0x03, 0x1b
        /*002e*/ 	.short	0x00ff


	//----- nvinfo : EIATTR_MERCURY_ISA_VERSION
	.align		4
        /*0030*/ 	.byte	0x03, 0x5f
        /*0032*/ 	.short	0x0101


	//----- nvinfo : EIATTR_VRC_CTA_INIT_COUNT
	.align		4
        /*0034*/ 	.byte	0x02, 0x4a
	.zero		1
	.zero		1


	//----- nvinfo : EIATTR_EXIT_INSTR_OFFSETS
	.align		4
        /*0038*/ 	.byte	0x04, 0x1c
        /*003a*/ 	.short	(.L_32 - .L_31)


	//   ....[0]....
.L_31:
        /*003c*/ 	.word	0x00000070


	//   ....[1]....
        /*0040*/ 	.word	0x000000f0


	//----- nvinfo : EIATTR_CBANK_PARAM_SIZE
	.align		4
.L_32:
        /*0044*/ 	.byte	0x03, 0x19
        /*0046*/ 	.short	0x000c


	//----- nvinfo : EIATTR_PARAM_CBANK
	.align		4
        /*0048*/ 	.byte	0x04, 0x0a
        /*004a*/ 	.short	(.L_34 - .L_33)
	.align		4
.L_33:
        /*004c*/ 	.word	index@(.nv.constant0._Z8additionPKji)
        /*0050*/ 	.short	0x0380
        /*0052*/ 	.short	0x000c


	//----- nvinfo : EIATTR_SW_WAR
	.align		4
.L_34:
        /*0054*/ 	.byte	0x04, 0x36
        /*0056*/ 	.short	(.L_36 - .L_35)
.L_35:
        /*0058*/ 	.word	0x00000008
.L_36:


//--------------------- .nv.callgraph             --------------------------
	.section	.nv.callgraph,"",@"SHT_CUDA_CALLGRAPH"
	.align	4
	.sectionentsize	8
	.align		4
        /*0000*/ 	.word	0x00000000
	.align		4
        /*0004*/ 	.word	0xffffffff
	.align		4
        /*0008*/ 	.word	0x00000000
	.align		4
        /*000c*/ 	.word	0xfffffffe
	.align		4
        /*0010*/ 	.word	0x00000000
	.align		4
        /*0014*/ 	.word	0xfffffffd
	.align		4
        /*0018*/ 	.word	0x00000000
	.align		4
        /*001c*/ 	.word	0xfffffffc


//--------------------- .nv.constant4             --------------------------
	.section	.nv.constant4,"a",@progbits
	.align	8
	.align		8
.nv.constant4:
        /*0000*/ 	.dword	d_result


//--------------------- .text._Z17optimizedAdditionPKji --------------------------
	.section	.text._Z17optimizedAdditionPKji,"ax",@progbits
	.align	128
        .global         _Z17optimizedAdditionPKji
        .type           _Z17optimizedAdditionPKji,@function
        .size           _Z17optimizedAdditionPKji,(.L_x_4 - _Z17optimizedAdditionPKji)
        .other          _Z17optimizedAdditionPKji,@"STO_CUDA_ENTRY STV_DEFAULT"
_Z17optimizedAdditionPKji:
.text._Z17optimizedAdditionPKji:
[----:B------:R-:W-:Y:S01]  /*0000*/  LDC R1, c[0x0][0x37c] ;  /* 0x0000df00ff017b82 */ /* 0x000fe20000000800 */
[----:B------:R-:W0:Y:S07]  /*0010*/  S2R R9, SR_TID.X ;  /* 0x0000000000097919 */ /* 0x000e2e0000002100 */
[----:B------:R-:W1:Y:S01]  /*0020*/  S2UR UR4, SR_CTAID.X ;  /* 0x00000000000479c3 */ /* 0x000e620000002500 */
[----:B------:R-:W2:Y:S01]  /*0030*/  LDCU UR5, c[0x0][0x388] ;  /* 0x00007100ff0577ac */ /* 0x000ea20008000800 */
[----:B------:R-:W3:Y:S06]  /*0040*/  LDCU.64 UR6, c[0x0][0x358] ;  /* 0x00006b00ff0677ac */ /* 0x000eec0008000a00 */
[----:B------:R-:W1:Y:S02]  /*0050*/  LDC R6, c[0x0][0x360] ;  /* 0x0000d800ff067b82 */ /* 0x000e640000000800 */
[----:B-1----:R-:W-:-:S04]  /*0060*/  IMAD R0, R6, UR4, RZ ;  /* 0x0000000406007c24 */ /* 0x002fc8000f8e02ff */
[----:B0-----:R-:W-:Y:S02]  /*0070*/  IMAD R7, R0, 0x2, R9 ;  /* 0x0000000200077824 */ /* 0x001fe400078e0209 */
[----:B------:R-:W-:Y:S02]  /*0080*/  HFMA2 R0, -RZ, RZ, 0, 0 ;  /* 0x00000000ff007431 */ /* 0x000fe400000001ff */
[C---:B------:R-:W-:Y:S01]  /*0090*/  IMAD.IADD R11, R7.reuse, 0x1, R6 ;  /* 0x00000001070b7824 */ /* 0x040fe200078e0206 */
[----:B--2---:R-:W-:-:S04]  /*00a0*/  ISETP.GE.U32.AND P0, PT, R7, UR5, PT ;  /* 0x0000000507007c0c */ /* 0x004fc8000bf06070 */
[----:B------:R-:W-:-:S09]  /*00b0*/  ISETP.GE.U32.AND P1, PT, R11, UR5, PT ;  /* 0x000000050b007c0c */ /* 0x000fd2000bf26070 */
[----:B------:R-:W0:Y:S08]  /*00c0*/  @!P0 LDC.64 R2, c[0x0][0x380] ;  /* 0x0000e000ff028b82 */ /* 0x000e300000000a00 */
[----:B------:R-:W1:Y:S01]  /*00d0*/  @!P1 LDC.64 R4, c[0x0][0x380] ;  /* 0x0000e000ff049b82 */ /* 0x000e620000000a00 */
[----:B0-----:R-:W-:-:S05]  /*00e0*/  @!P0 IMAD.WIDE.U32 R2, R7, 0x4, R2 ;  /* 0x0000000407028825 */ /* 0x001fca00078e0002 */
[----:B---3--:R-:W2:Y:S01]  /*00f0*/  @!P0 LDG.E R0, desc[UR6][R2.64] ;  /* 0x0000000602008981 */ /* 0x008ea2000c1e1900 */
[----:B-1----:R-:W-:-:S06]  /*0100*/  @!P1 IMAD.WIDE.U32 R4, R11, 0x4, R4 ;  /* 0x000000040b049825 */ /* 0x002fcc00078e0004 */
[----:B------:R-:W2:Y:S01]  /*0110*/  @!P1 LDG.E R5, desc[UR6][R4.64] ;  /* 0x0000000604059981 */ /* 0x000ea2000c1e1900 */
[----:B------:R-:W0:Y:S01]  /*0120*/  S2UR UR5, SR_CgaCtaId ;  /* 0x00000000000579c3 */ /* 0x000e220000008800 */
[----:B------:R-:W-:Y:S01]  /*0130*/  UMOV UR4, 0x400 ;  /* 0x0000040000047882 */ /* 0x000fe20000000000 */
[----:B------:R-:W-:Y:S01]  /*0140*/  ISETP.GE.U32.AND P0, PT, R6, 0x2, PT ;  /* 0x000000020600780c */ /* 0x000fe20003f06070 */
[----:B0-----:R-:W-:-:S06]  /*0150*/  ULEA UR4, UR5, UR4, 0x18 ;  /* 0x0000000405047291 */ /* 0x001fcc000f8ec0ff */
[C---:B------:R-:W-:Y:S01]  /*0160*/  LEA R7, R9.reuse, UR4, 0x2 ;  /* 0x0000000409077c11 */ /* 0x040fe2000f8e10ff */
[----:B--2---:R-:W-:Y:S01]  /*0170*/  @!P1 IMAD.IADD R0, R0, 0x1, R5 ;  /* 0x0000000100009824 */ /* 0x004fe200078e0205 */
[----:B------:R-:W-:-:S04]  /*0180*/  ISETP.NE.AND P1, PT, R9, RZ, PT ;  /* 0x000000ff0900720c */ /* 0x000fc80003f25270 */
[----:B------:R0:W-:Y:S01]  /*0190*/  STS [R7], R0 ;  /* 0x0000000007007388 */ /* 0x0001e20000000800 */
[----:B------:R-:W-:Y:S06]  /*01a0*/  BAR.SYNC.DEFER_BLOCKING 0x0 ;  /* 0x0000000000007b1d */ /* 0x000fec0000010000 */
[----:B------:R-:W-:Y:S05]  /*01b0*/  @!P0 BRA `(.L_x_0) ;  /* 0x00000000002c8947 */ /* 0x000fea0003800000 */
.L_x_1:
[----:B------:R-:W-:-:S04]  /*01c0*/  SHF.R.U32.HI R4, RZ, 0x1, R6 ;  /* 0x00000001ff047819 */ /* 0x000fc80000011606 */
[----:B------:R-:W-:-:S13]  /*01d0*/  ISETP.GE.U32.AND P0, PT, R9, R4, PT ;  /* 0x000000040900720c */ /* 0x000fda0003f06070 */
[----:B0-----:R-:W-:Y:S01]  /*01e0*/  @!P0 IMAD R0, R4, 0x4, R7 ;  /* 0x0000000404008824 */ /* 0x001fe200078e0207 */
[----:B------:R-:W-:Y:S05]  /*01f0*/  @!P0 LDS R3, [R7] ;  /* 0x0000000007038984 */ /* 0x000fea0000000800 */
[----:B------:R-:W0:Y:S02]  /*0200*/  @!P0 LDS R0, [R0] ;  /* 0x0000000000008984 */ /* 0x000e240000000800 */
[----:B0-----:R-:W-:-:S05]  /*0210*/  @!P0 IADD3 R2, PT, PT, R0, R3, RZ ;  /* 0x0000000300028210 */ /* 0x001fca0007ffe0ff */
[----:B------:R1:W-:Y:S01]  /*0220*/  @!P0 STS [R7], R2 ;  /* 0x0000000207008388 */ /* 0x0003e20000000800 */
[----:B------:R-:W-:Y:S01]  /*0230*/  BAR.SYNC.DEFER_BLOCKING 0x0 ;  /* 0x0000000000007b1d */ /* 0x000fe20000010000 */
[----:B------:R-:W-:Y:S01]  /*0240*/  ISETP.GT.U32.AND P0, PT, R6, 0x3, PT ;  /* 0x000000030600780c */ /* 0x000fe20003f04070 */
[----:B------:R-:W-:-:S12]  /*0250*/  IMAD.MOV.U32 R6, RZ, RZ, R4 ;  /* 0x000000ffff067224 */ /* 0x000fd800078e0004 */
[----:B-1----:R-:W-:Y:S05]  /*0260*/  @P0 BRA `(.L_x_1) ;  /* 0xfffffffc00d40947 */ /* 0x002fea000383ffff */
.L_x_0:
[----:B------:R-:W-:Y:S05]  /*0270*/  @P1 EXIT ;  /* 0x000000000000194d */ /* 0x000fea0003800000 */
[----:B------:R-:W1:Y:S01]  /*0280*/  S2UR UR5, SR_CgaCtaId ;  /* 0x00000000000579c3 */ /* 0x000e620000008800 */
[----:B------:R-:W-:Y:S01]  /*0290*/  UMOV UR4, 0x400 ;  /* 0x0000040000047882 */ /* 0x000fe20000000000 */
[----:B------:R-:W-:-:S06]  /*02a0*/  HFMA2 R3, -RZ, RZ, 0, 0 ;  /* 0x00000000ff037431 */ /* 0x000fcc00000001ff */
[----:B------:R-:W2:Y:S01]  /*02b0*/  LDC.64 R4, c[0x4][RZ] ;  /* 0x01000000ff047b82 */ /* 0x000ea20000000a00 */
[----:B-1----:R-:W-:-:S09]  /*02c0*/  ULEA UR4, UR5, UR4, 0x18 ;  /* 0x0000000405047291 */ /* 0x002fd2000f8ec0ff */
[----:B------:R-:W2:Y:S04]  /*02d0*/  LDS R2, [UR4] ;  /* 0x00000004ff027984 */ /* 0x000ea80008000800 */
[----:B--2---:R-:W-:Y:S01]  /*02e0*/  REDG.E.ADD.64.STRONG.GPU desc[UR6][R4.64], R2 ;  /* 0x000000020400798e */ /* 0x004fe2000c12e506 */
[----:B------:R-:W-:Y:S05]  /*02f0*/  EXIT ;  /* 0x000000000000794d */ /* 0x000fea0003800000 */
.L_x_2:
[----:B------:R-:W-:-:S00]  /*0300*/  BRA `(.L_x_2) ;  /* 0xfffffffc00fc7947 */ /* 0x000fc0000383ffff */
[----:B------:R-:W-:-:S00]  /*0310*/  NOP ;  /* 0x0000000000007918 */ /* 0x000fc00000000000 */
        /* <DEDUP_REMOVED lines=14> */
.L_x_4:


//--------------------- .text._Z8additionPKji     --------------------------
	.section	.text._Z8additionPKji,"ax",@progbits
	.align	128
        .global         _Z8additionPKji
        .type           _Z8additionPKji,@function
        .size           _Z8additionPKji,(.L_x_5 - _Z8additionPKji)
        .other          _Z8additionPKji,@"STO_CUDA_ENTRY STV_DEFAULT"
_Z8additionPKji:
.text._Z8additionPKji:
[----:B------:R-:W-:Y:S01]  /*0000*/  LDC R1, c[0x0][0x37c] ;  /* 0x0000df00ff017b82 */ /* 0x000fe20000000800 */
[----:B------:R-:W0:Y:S07]  /*0010*/  S2R R5, SR_TID.X ;  /* 0x0000000000057919 */ /* 0x000e2e0000002100 */
[----:B------:R-:W0:Y:S01]  /*0020*/  S2UR UR4, SR_CTAID.X ;  /* 0x00000000000479c3 */ /* 0x000e220000002500 */
[----:B------:R-:W1:Y:S07]  /*0030*/  LDCU UR5, c[0x0][0x388] ;  /* 0x00007100ff0577ac */ /* 0x000e6e0008000800 */
[----:B------:R-:W0:Y:S02]  /*0040*/  LDC R0, c[0x0][0x360] ;  /* 0x0000d800ff007b82 */ /* 0x000e240000000800 */
[----:B0-----:R-:W-:-:S05]  /*0050*/  IMAD R5, R0, UR4, R5 ;  /* 0x0000000400057c24 */ /* 0x001fca000f8e0205 */
[----:B-1----:R-:W-:-:S13]  /*0060*/  ISETP.GE.U32.AND P0, PT, R5, UR5, PT ;  /* 0x0000000505007c0c */ /* 0x002fda000bf06070 */
[----:B------:R-:W-:Y:S05]  /*0070*/  @P0 EXIT ;  /* 0x000000000000094d */ /* 0x000fea0003800000 */
[----:B------:R-:W0:Y:S01]  /*0080*/  LDC.64 R2, c[0x0][0x380] ;  /* 0x0000e000ff027b82 */ /* 0x000e220000000a00 */
[----:B------:R-:W1:Y:S01]  /*0090*/  LDCU.64 UR4, c[0x0][0x358] ;  /* 0x00006b00ff0477ac */ /* 0x000e620008000a00 */
[----:B0-----:R-:W-:-:S06]  /*00a0*/  IMAD.WIDE.U32 R2, R5, 0x4, R2 ;  /* 0x0000000405027825 */ /* 0x001fcc00078e0002 */
[----:B-1----:R0:W2:Y:S01]  /*00b0*/  LDG.E R2, desc[UR4][R2.64] ;  /* 0x0000000402027981 */ /* 0x0020a2000c1e1900 */
[----:B------:R-:W2:Y:S01]  /*00c0*/  LDC.64 R4, c[0x4][RZ] ;  /* 0x01000000ff047b82 */ /* 0x000ea20000000a00 */
[----:B0-----:R-:W-:-:S05]  /*00d0*/  HFMA2 R3, -RZ, RZ, 0, 0 ;  /* 0x00000000ff037431 */ /* 0x001fca00000001ff */
[----:B--2---:R-:W-:Y:S01]  /*00e0*/  REDG.E.ADD.64.STRONG.GPU desc[UR4][R4.64], R2 ;  /* 0x000000020400798e */ /* 0x004fe2000c12e504 */
[----:B------:R-:W-:Y:S05]  /*00f0*/  EXIT ;  /* 0x000000000000794d */ /* 0x000fea0003800000 */
.L_x_3:
        /* <DEDUP_REMOVED lines=16> */
.L_x_5:


//--------------------- .nv.shared._Z17optimizedAdditionPKji --------------------------
	.section	.nv.shared._Z17optimizedAdditionPKji,"aw",@nobits
	.sectionflags	@""
	.align	16
	.zero		1024


//--------------------- .nv.shared.reserved.0     --------------------------
	.section	.nv.shared.reserved.0,"aw",@nobits
	.weak		__nv_reservedSMEM_offset_0_alias
	.size		__nv_reservedSMEM_offset_0_alias, 0, 64
	.other		__nv_reservedSMEM_offset_0_alias,@"STO_CUDA_RESERVED_SHARED STV_DEFAULT"
__nv_reservedSMEM_offset_0_alias:
	.zero		0
	.zero		64


//--------------------- .nv.global                --------------------------
	.section	.nv.global,"aw",@nobits
	.align	8
.nv.global:
	.type		d_result,@object
	.size		d_result,(.L_0 - d_result)
d_result:
	.zero		8
.L_0:


//--------------------- .nv.shared._Z8additionPKji --------------------------
	.section	.nv.shared._Z8additionPKji,"aw",@nobits
	.sectionflags	@""
	.align	16
	.zero		1024


//--------------------- .nv.constant0._Z17optimizedAdditionPKji --------------------------
	.section	.nv.constant0._Z17optimizedAdditionPKji,"a",@progbits
	.sectionflags	@""
	.align	4
.nv.constant0._Z17optimizedAdditionPKji:
	.zero		908


//--------------------- .nv.constant0._Z8additionPKji --------------------------
	.section	.nv.constant0._Z8additionPKji,"a",@progbits
	.sectionflags	@""
	.align	4
.nv.constant0._Z8additionPKji:
	.zero		908


//--------------------- SYMBOLS --------------------------

	.type		.nv.reservedSmem.offset0,@object
	.size		.nv.reservedSmem.offset0,0x4
	.type		.nv.reservedSmem.cap,@object
	.size		.nv.reservedSmem.cap,0x4
